//
// Generated by NVIDIA NVVM Compiler
//
// Compiler Build ID: CL-36424714
// Cuda compilation tools, release 13.0, V13.0.88
// Based on NVVM 20.0.0
//

.version 9.0
.target sm_100
.address_size 64

	// .globl	_Z10addVectorsIiEvPT_S1_S1_

.visible .entry _Z10addVectorsIiEvPT_S1_S1_(
	.param .u64 .ptr .align 1 _Z10addVectorsIiEvPT_S1_S1__param_0,
	.param .u64 .ptr .align 1 _Z10addVectorsIiEvPT_S1_S1__param_1,
	.param .u64 .ptr .align 1 _Z10addVectorsIiEvPT_S1_S1__param_2
)
{
	.reg .b32 	%r<8>;
	.reg .b64 	%rd<11>;

	ld.param.u64 	%rd1, [_Z10addVectorsIiEvPT_S1_S1__param_0];
	ld.param.u64 	%rd2, [_Z10addVectorsIiEvPT_S1_S1__param_1];
	ld.param.u64 	%rd3, [_Z10addVectorsIiEvPT_S1_S1__param_2];
	cvta.to.global.u64 	%rd4, %rd1;
	cvta.to.global.u64 	%rd5, %rd3;
	cvta.to.global.u64 	%rd6, %rd2;
	mov.u32 	%r1, %ctaid.x;
	mov.u32 	%r2, %ntid.x;
	mov.u32 	%r3, %tid.x;
	mad.lo.s32 	%r4, %r1, %r2, %r3;
	mul.wide.s32 	%rd7, %r4, 4;
	add.s64 	%rd8, %rd6, %rd7;
	ld.global.u32 	%r5, [%rd8];
	add.s64 	%rd9, %rd5, %rd7;
	ld.global.u32 	%r6, [%rd9];
	add.s32 	%r7, %r6, %r5;
	add.s64 	%rd10, %rd4, %rd7;
	st.global.u32 	[%rd10], %r7;
	ret;

}


// ===== COMPILED SASS (sm_100) =====

	.target	sm_100

	.elftype	@"ET_EXEC"


//--------------------- .note.nv.tkinfo           --------------------------
	.section	.note.nv.tkinfo,"",@"SHT_NOTE"
	.sectionflags	@"SHF_NOTE_NV_TKINFO"
	.tkinfo
        /*0018*/ 	.word	0x00000002
        /*0030*/ 	.string	""
        /*0030*/ 	.string	"ptxas"
        /*0030*/ 	.string	"Cuda compilation tools, release 13.0, V13.0.88"
        /*0030*/ 	.string	"Build cuda_13.0.r13.0/compiler.36424714_0"
        /*0030*/ 	.string	"-arch sm_100 -m 64 "



//--------------------- .note.nv.cuinfo           --------------------------
	.section	.note.nv.cuinfo,"",@"SHT_NOTE"
	.sectionflags	@"SHF_NOTE_NV_CUINFO"
        /*0018*/ 	.short	0x0002
        /*001a*/ 	.short	0x0064
        /*001c*/ 	.short	0x0082
	.zero		2


//--------------------- .nv.info                  --------------------------
	.section	.nv.info,"",@"SHT_CUDA_INFO"
	.align	4


	//----- nvinfo : EIATTR_REGCOUNT
	.align		4
        /*0000*/ 	.byte	0x04, 0x2f
        /*0002*/ 	.short	(.L_1 - .L_0)
	.align		4
.L_0:
        /*0004*/ 	.word	index@(_Z10addVectorsIiEvPT_S1_S1_)
        /*0008*/ 	.word	0x0000000c


	//----- nvinfo : EIATTR_FRAME_SIZE
	.align		4
.L_1:
        /*000c*/ 	.byte	0x04, 0x11
        /*000e*/ 	.short	(.L_3 - .L_2)
	.align		4
.L_2:
        /*0010*/ 	.word	index@(_Z10addVectorsIiEvPT_S1_S1_)
        /*0014*/ 	.word	0x00000000


	//----- nvinfo : EIATTR_MIN_STACK_SIZE
	.align		4
.L_3:
        /*0018*/ 	.byte	0x04, 0x12
        /*001a*/ 	.short	(.L_5 - .L_4)
	.align		4
.L_4:
        /*001c*/ 	.word	index@(_Z10addVectorsIiEvPT_S1_S1_)
        /*0020*/ 	.word	0x00000000
.L_5:


//--------------------- .nv.compat                --------------------------
	.section	.nv.compat,"",@"SHT_CUDA_COMPAT_INFO"
	.align	4
        /*0000*/ 	.byte	0x02, 0x09, 0x00, 0x00, 0x02, 0x02, 0x01, 0x00, 0x02, 0x05, 0x05, 0x00, 0x03, 0x07, 0x01, 0x01
        /*0010*/ 	.byte	0x02, 0x03, 0x00, 0x00, 0x02, 0x06, 0x01, 0x00, 0x04, 0x0b, 0x08, 0x00, 0x09, 0x00, 0x00, 0x00
        /*0020*/ 	.byte	0x00, 0x00, 0x00, 0x00


//--------------------- .nv.info._Z10addVectorsIiEvPT_S1_S1_ --------------------------
	.section	.nv.info._Z10addVectorsIiEvPT_S1_S1_,"",@"SHT_CUDA_INFO"
	.sectionflags	@""
	.align	4


	//----- nvinfo : EIATTR_CUDA_API_VERSION
	.align		4
        /*0000*/ 	.byte	0x04, 0x37
        /*0002*/ 	.short	(.L_7 - .L_6)
.L_6:
        /*0004*/ 	.word	0x00000082


	//----- nvinfo : EIATTR_KPARAM_INFO
	.align		4
.L_7:
        /*0008*/ 	.byte	0x04, 0x17
        /*000a*/ 	.short	(.L_9 - .L_8)
.L_8:
        /*000c*/ 	.word	0x00000000
        /*0010*/ 	.short	0x0002
        /*0012*/ 	.short	0x0010
        /*0014*/ 	.byte	0x00, 0xf5, 0x21, 0x00


	//----- nvinfo : EIATTR_KPARAM_INFO
	.align		4
.L_9:
        /*0018*/ 	.byte	0x04, 0x17
        /*001a*/ 	.short	(.L_11 - .L_10)
.L_10:
        /*001c*/ 	.word	0x00000000
        /*0020*/ 	.short	0x0001
        /*0022*/ 	.short	0x0008
        /*0024*/ 	.byte	0x00, 0xf5, 0x21, 0x00


	//----- nvinfo : EIATTR_KPARAM_INFO
	.align		4
.L_11:
        /*0028*/ 	.byte	0x04, 0x17
        /*002a*/ 	.short	(.L_13 - .L_12)
.L_12:
        /*002c*/ 	.word	0x00000000
        /*0030*/ 	.short	0x0000
        /*0032*/ 	.short	0x0000
        /*0034*/ 	.byte	0x00, 0xf5, 0x21, 0x00


	//----- nvinfo : EIATTR_SPARSE_MMA_MASK
	.align		4
.L_13:
        /*0038*/ 	.byte	0x03, 0x50
        /*003a*/ 	.short	0x0000


	//----- nvinfo : EIATTR_MAXREG_COUNT
	.align		4
        /*003c*/ 	.byte	0x03, 0x1b
        /*003e*/ 	.short	0x00ff


	//----- nvinfo : EIATTR_MERCURY_ISA_VERSION
	.align		4
        /*0040*/ 	.byte	0x03, 0x5f
        /*0042*/ 	.short	0x0101


	//----- nvinfo : EIATTR_VRC_CTA_INIT_COUNT
	.align		4
        /*0044*/ 	.byte	0x02, 0x4a
	.zero		1
	.zero		1


	//----- nvinfo : EIATTR_EXIT_INSTR_OFFSETS
	.align		4
        /*0048*/ 	.byte	0x04, 0x1c
        /*004a*/ 	.short	(.L_15 - .L_14)


	//   ....[0]....
.L_14:
        /*004c*/ 	.word	0x00000100


	//----- nvinfo : EIATTR_CBANK_PARAM_SIZE
	.align		4
.L_15:
        /*0050*/ 	.byte	0x03, 0x19
        /*0052*/ 	.short	0x0018


	//----- nvinfo : EIATTR_PARAM_CBANK
	.align		4
        /*0054*/ 	.byte	0x04, 0x0a
        /*0056*/ 	.short	(.L_17 - .L_16)
	.align		4
.L_16:
        /*0058*/ 	.word	index@(.nv.constant0._Z10addVectorsIiEvPT_S1_S1_)
        /*005c*/ 	.short	0x0380
        /*005e*/ 	.short	0x0018


	//----- nvinfo : EIATTR_SW_WAR
	.align		4
.L_17:
        /*0060*/ 	.byte	0x04, 0x36
        /*0062*/ 	.short	(.L_19 - .L_18)
.L_18:
        /*0064*/ 	.word	0x00000008
.L_19:


//--------------------- .nv.callgraph             --------------------------
	.section	.nv.callgraph,"",@"SHT_CUDA_CALLGRAPH"
	.align	4
	.sectionentsize	8
	.align		4
        /*0000*/ 	.word	0x00000000
	.align		4
        /*0004*/ 	.word	0xffffffff
	.align		4
        /*0008*/ 	.word	0x00000000
	.align		4
        /*000c*/ 	.word	0xfffffffe
	.align		4
        /*0010*/ 	.word	0x00000000
	.align		4
        /*0014*/ 	.word	0xfffffffd
	.align		4
        /*0018*/ 	.word	0x00000000
	.align		4
        /*001c*/ 	.word	0xfffffffc


//--------------------- .text._Z10addVectorsIiEvPT_S1_S1_ --------------------------
	.section	.text._Z10addVectorsIiEvPT_S1_S1_,"ax",@progbits
	.align	128
        .global         _Z10addVectorsIiEvPT_S1_S1_
        .type           _Z10addVectorsIiEvPT_S1_S1_,@function
        .size           _Z10addVectorsIiEvPT_S1_S1_,(.L_x_1 - _Z10addVectorsIiEvPT_S1_S1_)
        .other          _Z10addVectorsIiEvPT_S1_S1_,@"STO_CUDA_ENTRY STV_DEFAULT"
_Z10addVectorsIiEvPT_S1_S1_:
.text._Z10addVectorsIiEvPT_S1_S1_:
[----:B------:R-:W-:Y:S01]  /*0000*/  LDC R1, c[0x0][0x37c] ;  /* 0x0000df00ff017b82 */ /* 0x000fe20000000800 */
[----:B------:R-:W0:Y:S07]  /*0010*/  S2R R0, SR_TID.X ;  /* 0x0000000000007919 */ /* 0x000e2e0000002100 */
[----:B------:R-:W0:Y:S01]  /*0020*/  S2UR UR6, SR_CTAID.X ;  /* 0x00000000000679c3 */ /* 0x000e220000002500 */
[----:B------:R-:W1:Y:S07]  /*0030*/  LDCU.64 UR4, c[0x0][0x358] ;  /* 0x00006b00ff0477ac */ /* 0x000e6e0008000a00 */
[----:B------:R-:W0:Y:S08]  /*0040*/  LDC R9, c[0x0][0x360] ;  /* 0x0000d800ff097b82 */ /* 0x000e300000000800 */
[----:B------:R-:W2:Y:S08]  /*0050*/  LDC.64 R2, c[0x0][0x388] ;  /* 0x0000e200ff027b82 */ /* 0x000eb00000000a00 */
[----:B------:R-:W3:Y:S01]  /*0060*/  LDC.64 R4, c[0x0][0x390] ;  /* 0x0000e400ff047b82 */ /* 0x000ee20000000a00 */
[----:B0-----:R-:W-:-:S07]  /*0070*/  IMAD R9, R9, UR6, R0 ;  /* 0x0000000609097c24 */ /* 0x001fce000f8e0200 */
[----:B------:R-:W0:Y:S01]  /*0080*/  LDC.64 R6, c[0x0][0x380] ;  /* 0x0000e000ff067b82 */ /* 0x000e220000000a00 */
[----:B--2---:R-:W-:-:S06]  /*0090*/  IMAD.WIDE R2, R9, 0x4, R2 ;  /* 0x0000000409027825 */ /* 0x004fcc00078e0202 */
[----:B-1----:R-:W2:Y:S01]  /*00a0*/  LDG.E R2, desc[UR4][R2.64] ;  /* 0x0000000402027981 */ /* 0x002ea2000c1e1900 */
[----:B---3--:R-:W-:-:S06]  /*00b0*/  IMAD.WIDE R4, R9, 0x4, R4 ;  /* 0x0000000409047825 */ /* 0x008fcc00078e0204 */
[----:B------:R-:W2:Y:S01]  /*00c0*/  LDG.E R5, desc[UR4][R4.64] ;  /* 0x0000000404057981 */ /* 0x000ea2000c1e1900 */
[----:B0-----:R-:W-:Y:S01]  /*00d0*/  IMAD.WIDE R6, R9, 0x4, R6 ;  /* 0x0000000409067825 */ /* 0x001fe200078e0206 */
[----:B--2---:R-:W-:-:S05]  /*00e0*/  IADD3 R9, PT, PT, R2, R5, RZ ;  /* 0x0000000502097210 */ /* 0x004fca0007ffe0ff */
[----:B------:R-:W-:Y:S01]  /*00f0*/  STG.E desc[UR4][R6.64], R9 ;  /* 0x0000000906007986 */ /* 0x000fe2000c101904 */
[----:B------:R-:W-:Y:S05]  /*0100*/  EXIT ;  /* 0x000000000000794d */ /* 0x000fea0003800000 */
.L_x_0:
[----:B------:R-:W-:-:S00]  /*0110*/  BRA `(.L_x_0) ;  /* 0xfffffffc00fc7947 */ /* 0x000fc0000383ffff */
[----:B------:R-:W-:-:S00]  /*0120*/  NOP ;  /* 0x0000000000007918 */ /* 0x000fc00000000000 */
        /* <DEDUP_REMOVED lines=13> */
.L_x_1:


//--------------------- .nv.shared.reserved.0     --------------------------
	.section	.nv.shared.reserved.0,"aw",@nobits
	.weak		__nv_reservedSMEM_offset_0_alias
	.size		__nv_reservedSMEM_offset_0_alias, 0, 64
	.other		__nv_reservedSMEM_offset_0_alias,@"STO_CUDA_RESERVED_SHARED STV_DEFAULT"
__nv_reservedSMEM_offset_0_alias:
	.zero		0
	.zero		64


//--------------------- .nv.constant0._Z10addVectorsIiEvPT_S1_S1_ --------------------------
	.section	.nv.constant0._Z10addVectorsIiEvPT_S1_S1_,"a",@progbits
	.sectionflags	@""
	.align	4
.nv.constant0._Z10addVectorsIiEvPT_S1_S1_:
	.zero		920


//--------------------- SYMBOLS --------------------------

	.type		.nv.reservedSmem.offset0,@object
	.size		.nv.reservedSmem.offset0,0x4
